//
// Generated by NVIDIA NVVM Compiler
//
// Compiler Build ID: CL-36424714
// Cuda compilation tools, release 13.0, V13.0.88
// Based on NVVM 20.0.0
//

.version 9.0
.target sm_100
.address_size 64

	// .globl	_Z14stencil_kernelPfS_j
// _ZZ14stencil_kernelPfS_jE8inPrev_s has been demoted
// _ZZ14stencil_kernelPfS_jE8inCurr_s has been demoted
// _ZZ14stencil_kernelPfS_jE8inNext_s has been demoted

.visible .entry _Z14stencil_kernelPfS_j(
	.param .u64 .ptr .align 1 _Z14stencil_kernelPfS_j_param_0,
	.param .u64 .ptr .align 1 _Z14stencil_kernelPfS_j_param_1,
	.param .u32 _Z14stencil_kernelPfS_j_param_2
)
{
	.reg .pred 	%p<57>;
	.reg .b32 	%r<89>;
	.reg .b32 	%f<37>;
	.reg .b64 	%rd<17>;
	// demoted variable
	.shared .align 4 .b8 _ZZ14stencil_kernelPfS_jE8inPrev_s[256];
	// demoted variable
	.shared .align 4 .b8 _ZZ14stencil_kernelPfS_jE8inCurr_s[256];
	// demoted variable
	.shared .align 4 .b8 _ZZ14stencil_kernelPfS_jE8inNext_s[256];
	ld.param.u64 	%rd3, [_Z14stencil_kernelPfS_j_param_0];
	ld.param.u64 	%rd4, [_Z14stencil_kernelPfS_j_param_1];
	ld.param.u32 	%r31, [_Z14stencil_kernelPfS_j_param_2];
	cvta.to.global.u64 	%rd1, %rd4;
	cvta.to.global.u64 	%rd2, %rd3;
	mov.u32 	%r32, %ctaid.z;
	shl.b32 	%r2, %r32, 4;
	mov.u32 	%r33, %ctaid.y;
	shl.b32 	%r3, %r33, 4;
	mov.u32 	%r4, %tid.y;
	add.s32 	%r34, %r3, %r4;
	add.s32 	%r6, %r34, -1;
	setp.eq.s32 	%p2, %r34, 0;
	mov.u32 	%r35, %ctaid.x;
	shl.b32 	%r7, %r35, 4;
	mov.u32 	%r8, %tid.x;
	add.s32 	%r36, %r8, %r7;
	add.s32 	%r9, %r36, -1;
	setp.eq.s32 	%p3, %r32, 0;
	add.s32 	%r10, %r2, -1;
	setp.ge.u32 	%p4, %r10, %r31;
	or.pred  	%p5, %p3, %p2;
	or.pred  	%p6, %p5, %p4;
	setp.ge.u32 	%p7, %r6, %r31;
	or.pred  	%p8, %p6, %p7;
	setp.lt.s32 	%p9, %r9, 0;
	or.pred  	%p10, %p9, %p8;
	setp.ge.u32 	%p11, %r9, %r31;
	shl.b32 	%r37, %r4, 5;
	mov.u32 	%r38, _ZZ14stencil_kernelPfS_jE8inPrev_s;
	add.s32 	%r39, %r38, %r37;
	shl.b32 	%r40, %r8, 2;
	add.s32 	%r11, %r39, %r40;
	or.pred  	%p12, %p11, %p10;
	@%p12 bra 	$L__BB0_2;
	mad.lo.s32 	%r41, %r31, %r10, %r6;
	mad.lo.s32 	%r42, %r41, %r31, %r9;
	mul.wide.u32 	%rd5, %r42, 4;
	add.s64 	%rd6, %rd2, %rd5;
	ld.global.f32 	%f1, [%rd6];
	st.shared.f32 	[%r11], %f1;
$L__BB0_2:
	setp.ge.u32 	%p13, %r9, %r31;
	setp.lt.s32 	%p14, %r9, 0;
	setp.eq.s32 	%p15, %r34, 0;
	max.u32 	%r43, %r2, %r6;
	setp.ge.u32 	%p16, %r43, %r31;
	or.pred  	%p17, %p16, %p15;
	or.pred  	%p18, %p14, %p17;
	mov.u32 	%r45, _ZZ14stencil_kernelPfS_jE8inCurr_s;
	add.s32 	%r46, %r45, %r37;
	add.s32 	%r12, %r46, %r40;
	or.pred  	%p19, %p13, %p18;
	@%p19 bra 	$L__BB0_4;
	mad.lo.s32 	%r48, %r31, %r2, %r6;
	mad.lo.s32 	%r49, %r48, %r31, %r9;
	mul.wide.u32 	%rd7, %r49, 4;
	add.s64 	%rd8, %rd2, %rd7;
	ld.global.f32 	%f2, [%rd8];
	st.shared.f32 	[%r12], %f2;
$L__BB0_4:
	mov.u32 	%r52, _ZZ14stencil_kernelPfS_jE8inNext_s;
	add.s32 	%r53, %r52, %r37;
	add.s32 	%r13, %r53, %r40;
	add.s32 	%r14, %r31, -1;
	add.s32 	%r55, %r4, -7;
	add.s32 	%r56, %r8, -7;
	min.u32 	%r57, %r55, %r56;
	setp.lt.u32 	%p1, %r57, -6;
	add.s32 	%r88, %r2, 1;
	add.s32 	%r58, %r2, 2;
	mad.lo.s32 	%r59, %r31, %r58, %r4;
	add.s32 	%r60, %r59, %r3;
	add.s32 	%r61, %r60, -1;
	mad.lo.s32 	%r62, %r31, %r61, %r8;
	add.s32 	%r87, %r62, %r7;
	mul.lo.s32 	%r63, %r31, %r31;
	shl.b32 	%r17, %r63, 1;
	mad.lo.s32 	%r64, %r31, %r2, %r31;
	add.s32 	%r65, %r4, %r64;
	add.s32 	%r66, %r65, %r3;
	add.s32 	%r67, %r66, -1;
	mad.lo.s32 	%r68, %r31, %r67, %r8;
	add.s32 	%r85, %r68, %r7;
	mul.lo.s32 	%r69, %r32, %r31;
	shl.b32 	%r70, %r69, 4;
	add.s32 	%r71, %r4, %r70;
	add.s32 	%r72, %r71, %r3;
	add.s32 	%r73, %r72, -1;
	mad.lo.s32 	%r74, %r31, %r73, %r8;
	add.s32 	%r84, %r74, %r7;
	mov.b32 	%r86, 2;
$L__BB0_5:
	setp.ge.u32 	%p20, %r9, %r31;
	setp.lt.s32 	%p21, %r9, 0;
	setp.eq.s32 	%p22, %r34, 0;
	max.u32 	%r75, %r88, %r6;
	setp.ge.u32 	%p23, %r75, %r31;
	or.pred  	%p24, %p23, %p22;
	or.pred  	%p25, %p21, %p24;
	or.pred  	%p26, %p25, %p20;
	@%p26 bra 	$L__BB0_7;
	add.s32 	%r76, %r85, -1;
	mul.wide.u32 	%rd9, %r76, 4;
	add.s64 	%rd10, %rd2, %rd9;
	ld.global.f32 	%f3, [%rd10];
	st.shared.f32 	[%r13], %f3;
$L__BB0_7:
	setp.lt.u32 	%p27, %r6, %r14;
	setp.gt.u32 	%p28, %r34, 1;
	bar.sync 	0;
	setp.ne.s32 	%p29, %r88, 1;
	add.s32 	%r77, %r88, -1;
	setp.lt.u32 	%p30, %r77, %r14;
	and.pred  	%p31, %p29, %p30;
	and.pred  	%p32, %p28, %p31;
	and.pred  	%p33, %p32, %p27;
	setp.gt.s32 	%p34, %r9, 0;
	setp.lt.u32 	%p35, %r9, %r14;
	and.pred  	%p36, %p34, %p35;
	and.pred  	%p37, %p33, %p36;
	not.pred 	%p38, %p37;
	or.pred  	%p39, %p38, %p1;
	@%p39 bra 	$L__BB0_9;
	ld.shared.f32 	%f4, [%r12];
	ld.shared.f32 	%f5, [%r12+-4];
	mul.f32 	%f6, %f5, 0f3F051EB8;
	fma.rn.f32 	%f7, %f4, 0f3CA3D70A, %f6;
	ld.shared.f32 	%f8, [%r12+4];
	fma.rn.f32 	%f9, %f8, 0f3E800000, %f7;
	ld.shared.f32 	%f10, [%r12+-32];
	fma.rn.f32 	%f11, %f10, 0f3DF5C28F, %f9;
	ld.shared.f32 	%f12, [%r12+32];
	fma.rn.f32 	%f13, %f12, 0f3F63D70A, %f11;
	ld.shared.f32 	%f14, [%r11];
	fma.rn.f32 	%f15, %f14, 0f3EBD70A4, %f13;
	ld.shared.f32 	%f16, [%r13];
	fma.rn.f32 	%f17, %f16, 0f3F6E147B, %f15;
	add.s32 	%r78, %r84, -1;
	mul.wide.u32 	%rd11, %r78, 4;
	add.s64 	%rd12, %rd1, %rd11;
	st.global.f32 	[%rd12], %f17;
$L__BB0_9:
	setp.ge.u32 	%p40, %r9, %r31;
	setp.lt.s32 	%p41, %r9, 0;
	setp.eq.s32 	%p42, %r34, 0;
	bar.sync 	0;
	ld.shared.f32 	%f18, [%r12];
	st.shared.f32 	[%r11], %f18;
	ld.shared.f32 	%f19, [%r13];
	st.shared.f32 	[%r12], %f19;
	add.s32 	%r79, %r88, 1;
	max.u32 	%r80, %r79, %r6;
	setp.ge.u32 	%p43, %r80, %r31;
	or.pred  	%p44, %p43, %p42;
	or.pred  	%p45, %p41, %p44;
	or.pred  	%p46, %p45, %p40;
	@%p46 bra 	$L__BB0_11;
	add.s32 	%r81, %r87, -1;
	mul.wide.u32 	%rd13, %r81, 4;
	add.s64 	%rd14, %rd2, %rd13;
	ld.global.f32 	%f20, [%rd14];
	st.shared.f32 	[%r13], %f20;
$L__BB0_11:
	setp.gt.u32 	%p47, %r34, 1;
	bar.sync 	0;
	setp.lt.u32 	%p48, %r75, %r14;
	and.pred  	%p49, %p48, %p47;
	setp.gt.s32 	%p50, %r9, 0;
	setp.lt.u32 	%p51, %r9, %r14;
	and.pred  	%p52, %p50, %p51;
	and.pred  	%p53, %p49, %p52;
	not.pred 	%p54, %p53;
	or.pred  	%p55, %p54, %p1;
	@%p55 bra 	$L__BB0_13;
	ld.shared.f32 	%f21, [%r12];
	ld.shared.f32 	%f22, [%r12+-4];
	mul.f32 	%f23, %f22, 0f3F051EB8;
	fma.rn.f32 	%f24, %f21, 0f3CA3D70A, %f23;
	ld.shared.f32 	%f25, [%r12+4];
	fma.rn.f32 	%f26, %f25, 0f3E800000, %f24;
	ld.shared.f32 	%f27, [%r12+-32];
	fma.rn.f32 	%f28, %f27, 0f3DF5C28F, %f26;
	ld.shared.f32 	%f29, [%r12+32];
	fma.rn.f32 	%f30, %f29, 0f3F63D70A, %f28;
	ld.shared.f32 	%f31, [%r11];
	fma.rn.f32 	%f32, %f31, 0f3EBD70A4, %f30;
	ld.shared.f32 	%f33, [%r13];
	fma.rn.f32 	%f34, %f33, 0f3F6E147B, %f32;
	add.s32 	%r83, %r85, -1;
	mul.wide.u32 	%rd15, %r83, 4;
	add.s64 	%rd16, %rd1, %rd15;
	st.global.f32 	[%rd16], %f34;
$L__BB0_13:
	bar.sync 	0;
	ld.shared.f32 	%f35, [%r12];
	st.shared.f32 	[%r11], %f35;
	ld.shared.f32 	%f36, [%r13];
	st.shared.f32 	[%r12], %f36;
	add.s32 	%r88, %r88, 2;
	add.s32 	%r87, %r87, %r17;
	add.s32 	%r86, %r86, 2;
	add.s32 	%r85, %r85, %r17;
	add.s32 	%r84, %r84, %r17;
	setp.ne.s32 	%p56, %r86, 18;
	@%p56 bra 	$L__BB0_5;
	ret;

}


// ===== COMPILED SASS (sm_100) =====

	.target	sm_100

	.elftype	@"ET_EXEC"


//--------------------- .note.nv.tkinfo           --------------------------
	.section	.note.nv.tkinfo,"",@"SHT_NOTE"
	.sectionflags	@"SHF_NOTE_NV_TKINFO"
	.tkinfo
        /*0018*/ 	.word	0x00000002
        /*0030*/ 	.string	""
        /*0030*/ 	.string	"ptxas"
        /*0030*/ 	.string	"Cuda compilation tools, release 13.0, V13.0.88"
        /*0030*/ 	.string	"Build cuda_13.0.r13.0/compiler.36424714_0"
        /*0030*/ 	.string	"-arch sm_100 -m 64 "



//--------------------- .note.nv.cuinfo           --------------------------
	.section	.note.nv.cuinfo,"",@"SHT_NOTE"
	.sectionflags	@"SHF_NOTE_NV_CUINFO"
        /*0018*/ 	.short	0x0002
        /*001a*/ 	.short	0x0064
        /*001c*/ 	.short	0x0082
	.zero		2


//--------------------- .nv.info                  --------------------------
	.section	.nv.info,"",@"SHT_CUDA_INFO"
	.align	4


	//----- nvinfo : EIATTR_REGCOUNT
	.align		4
        /*0000*/ 	.byte	0x04, 0x2f
        /*0002*/ 	.short	(.L_1 - .L_0)
	.align		4
.L_0:
        /*0004*/ 	.word	index@(_Z14stencil_kernelPfS_j)
        /*0008*/ 	.word	0x0000001f


	//----- nvinfo : EIATTR_FRAME_SIZE
	.align		4
.L_1:
        /*000c*/ 	.byte	0x04, 0x11
        /*000e*/ 	.short	(.L_3 - .L_2)
	.align		4
.L_2:
        /*0010*/ 	.word	index@(_Z14stencil_kernelPfS_j)
        /*0014*/ 	.word	0x00000000


	//----- nvinfo : EIATTR_MIN_STACK_SIZE
	.align		4
.L_3:
        /*0018*/ 	.byte	0x04, 0x12
        /*001a*/ 	.short	(.L_5 - .L_4)
	.align		4
.L_4:
        /*001c*/ 	.word	index@(_Z14stencil_kernelPfS_j)
        /*0020*/ 	.word	0x00000000
.L_5:


//--------------------- .nv.compat                --------------------------
	.section	.nv.compat,"",@"SHT_CUDA_COMPAT_INFO"
	.align	4
        /*0000*/ 	.byte	0x02, 0x09, 0x00, 0x00, 0x02, 0x02, 0x01, 0x00, 0x02, 0x05, 0x05, 0x00, 0x03, 0x07, 0x01, 0x01
        /*0010*/ 	.byte	0x02, 0x03, 0x00, 0x00, 0x02, 0x06, 0x01, 0x00, 0x04, 0x0b, 0x08, 0x00, 0x09, 0x00, 0x00, 0x00
        /*0020*/ 	.byte	0x00, 0x00, 0x00, 0x00


//--------------------- .nv.info._Z14stencil_kernelPfS_j --------------------------
	.section	.nv.info._Z14stencil_kernelPfS_j,"",@"SHT_CUDA_INFO"
	.sectionflags	@""
	.align	4


	//----- nvinfo : EIATTR_CUDA_API_VERSION
	.align		4
        /*0000*/ 	.byte	0x04, 0x37
        /*0002*/ 	.short	(.L_7 - .L_6)
.L_6:
        /*0004*/ 	.word	0x00000082


	//----- nvinfo : EIATTR_KPARAM_INFO
	.align		4
.L_7:
        /*0008*/ 	.byte	0x04, 0x17
        /*000a*/ 	.short	(.L_9 - .L_8)
.L_8:
        /*000c*/ 	.word	0x00000000
        /*0010*/ 	.short	0x0002
        /*0012*/ 	.short	0x0010
        /*0014*/ 	.byte	0x00, 0xf0, 0x11, 0x00


	//----- nvinfo : EIATTR_KPARAM_INFO
	.align		4
.L_9:
        /*0018*/ 	.byte	0x04, 0x17
        /*001a*/ 	.short	(.L_11 - .L_10)
.L_10:
        /*001c*/ 	.word	0x00000000
        /*0020*/ 	.short	0x0001
        /*0022*/ 	.short	0x0008
        /*0024*/ 	.byte	0x00, 0xf5, 0x21, 0x00


	//----- nvinfo : EIATTR_KPARAM_INFO
	.align		4
.L_11:
        /*0028*/ 	.byte	0x04, 0x17
        /*002a*/ 	.short	(.L_13 - .L_12)
.L_12:
        /*002c*/ 	.word	0x00000000
        /*0030*/ 	.short	0x0000
        /*0032*/ 	.short	0x0000
        /*0034*/ 	.byte	0x00, 0xf5, 0x21, 0x00


	//----- nvinfo : EIATTR_SPARSE_MMA_MASK
	.align		4
.L_13:
        /*0038*/ 	.byte	0x03, 0x50
        /*003a*/ 	.short	0x0000


	//----- nvinfo : EIATTR_MAXREG_COUNT
	.align		4
        /*003c*/ 	.byte	0x03, 0x1b
        /*003e*/ 	.short	0x00ff


	//----- nvinfo : EIATTR_NUM_BARRIERS
	.align		4
        /*0040*/ 	.byte	0x02, 0x4c
        /*0042*/ 	.byte	0x01
	.zero		1


	//----- nvinfo : EIATTR_MERCURY_ISA_VERSION
	.align		4
        /*0044*/ 	.byte	0x03, 0x5f
        /*0046*/ 	.short	0x0101


	//----- nvinfo : EIATTR_VRC_CTA_INIT_COUNT
	.align		4
        /*0048*/ 	.byte	0x02, 0x4a
	.zero		1
	.zero		1


	//----- nvinfo : EIATTR_EXIT_INSTR_OFFSETS
	.align		4
        /*004c*/ 	.byte	0x04, 0x1c
        /*004e*/ 	.short	(.L_15 - .L_14)


	//   ....[0]....
.L_14:
        /*0050*/ 	.word	0x00000a70


	//----- nvinfo : EIATTR_CRS_STACK_SIZE
	.align		4
.L_15:
        /*0054*/ 	.byte	0x04, 0x1e
        /*0056*/ 	.short	(.L_17 - .L_16)
.L_16:
        /*0058*/ 	.word	0x00000000


	//----- nvinfo : EIATTR_CBANK_PARAM_SIZE
	.align		4
.L_17:
        /*005c*/ 	.byte	0x03, 0x19
        /*005e*/ 	.short	0x0014


	//----- nvinfo : EIATTR_PARAM_CBANK
	.align		4
        /*0060*/ 	.byte	0x04, 0x0a
        /*0062*/ 	.short	(.L_19 - .L_18)
	.align		4
.L_18:
        /*0064*/ 	.word	index@(.nv.constant0._Z14stencil_kernelPfS_j)
        /*0068*/ 	.short	0x0380
        /*006a*/ 	.short	0x0014


	//----- nvinfo : EIATTR_SW_WAR
	.align		4
.L_19:
        /*006c*/ 	.byte	0x04, 0x36
        /*006e*/ 	.short	(.L_21 - .L_20)
.L_20:
        /*0070*/ 	.word	0x00000008
.L_21:


//--------------------- .nv.callgraph             --------------------------
	.section	.nv.callgraph,"",@"SHT_CUDA_CALLGRAPH"
	.align	4
	.sectionentsize	8
	.align		4
        /*0000*/ 	.word	0x00000000
	.align		4
        /*0004*/ 	.word	0xffffffff
	.align		4
        /*0008*/ 	.word	0x00000000
	.align		4
        /*000c*/ 	.word	0xfffffffe
	.align		4
        /*0010*/ 	.word	0x00000000
	.align		4
        /*0014*/ 	.word	0xfffffffd
	.align		4
        /*0018*/ 	.word	0x00000000
	.align		4
        /*001c*/ 	.word	0xfffffffc


//--------------------- .text._Z14stencil_kernelPfS_j --------------------------
	.section	.text._Z14stencil_kernelPfS_j,"ax",@progbits
	.align	128
        .global         _Z14stencil_kernelPfS_j
        .type           _Z14stencil_kernelPfS_j,@function
        .size           _Z14stencil_kernelPfS_j,(.L_x_6 - _Z14stencil_kernelPfS_j)
        .other          _Z14stencil_kernelPfS_j,@"STO_CUDA_ENTRY STV_DEFAULT"
_Z14stencil_kernelPfS_j:
.text._Z14stencil_kernelPfS_j:
[----:B------:R-:W-:Y:S01]  /*0000*/  LDC R1, c[0x0][0x37c] ;  /* 0x0000df00ff017b82 */ /* 0x000fe20000000800 */
[----:B------:R-:W0:Y:S07]  /*0010*/  S2R R7, SR_CTAID.Y ;  /* 0x0000000000077919 */ /* 0x000e2e0000002600 */
[----:B------:R-:W1:Y:S01]  /*0020*/  S2UR UR9, SR_CTAID.Z ;  /* 0x00000000000979c3 */ /* 0x000e620000002700 */
[----:B------:R-:W2:Y:S01]  /*0030*/  LDCU.64 UR10, c[0x0][0x358] ;  /* 0x00006b00ff0a77ac */ /* 0x000ea20008000a00 */
[----:B------:R-:W0:Y:S01]  /*0040*/  S2R R4, SR_TID.Y ;  /* 0x0000000000047919 */ /* 0x000e220000002200 */
[----:B------:R-:W3:Y:S05]  /*0050*/  S2R R15, SR_CTAID.X ;  /* 0x00000000000f7919 */ /* 0x000eea0000002500 */
[----:B------:R-:W4:Y:S01]  /*0060*/  LDC R5, c[0x0][0x390] ;  /* 0x0000e400ff057b82 */ /* 0x000f220000000800 */
[----:B------:R-:W3:Y:S01]  /*0070*/  S2R R14, SR_TID.X ;  /* 0x00000000000e7919 */ /* 0x000ee20000002100 */
[----:B-1----:R-:W-:-:S04]  /*0080*/  USHF.L.U32 UR4, UR9, 0x4, URZ ;  /* 0x0000000409047899 */ /* 0x002fc800080006ff */
[----:B------:R-:W-:Y:S01]  /*0090*/  UIADD3 UR5, UPT, UPT, UR4, -0x1, URZ ;  /* 0xffffffff04057890 */ /* 0x000fe2000fffe0ff */
[----:B0-----:R-:W-:-:S04]  /*00a0*/  IMAD R17, R7, 0x10, R4 ;  /* 0x0000001007117824 */ /* 0x001fc800078e0204 */
[C---:B------:R-:W-:Y:S01]  /*00b0*/  VIADD R11, R17.reuse, 0xffffffff ;  /* 0xffffffff110b7836 */ /* 0x040fe20000000000 */
[----:B------:R-:W-:Y:S02]  /*00c0*/  ISETP.NE.AND P1, PT, R17, RZ, PT ;  /* 0x000000ff1100720c */ /* 0x000fe40003f25270 */
[----:B---3--:R-:W-:Y:S02]  /*00d0*/  LEA R10, R15, R14, 0x4 ;  /* 0x0000000e0f0a7211 */ /* 0x008fe400078e20ff */
[----:B------:R-:W-:Y:S02]  /*00e0*/  ISETP.EQ.OR P0, PT, RZ, UR9, !P1 ;  /* 0x00000009ff007c0c */ /* 0x000fe4000cf02670 */
[----:B------:R-:W-:Y:S01]  /*00f0*/  VIMNMX.U32 R0, PT, PT, R11, UR4, !PT ;  /* 0x000000040b007c48 */ /* 0x000fe2000ffe0000 */
[----:B------:R-:W-:Y:S01]  /*0100*/  VIADD R10, R10, 0xffffffff ;  /* 0xffffffff0a0a7836 */ /* 0x000fe20000000000 */
[----:B----4-:R-:W-:Y:S02]  /*0110*/  ISETP.LE.U32.OR P0, PT, R5, UR5, P0 ;  /* 0x0000000505007c0c */ /* 0x010fe40008703470 */
[----:B------:R-:W-:-:S02]  /*0120*/  ISETP.GE.U32.OR P2, PT, R0, R5, !P1 ;  /* 0x000000050000720c */ /* 0x000fc40004f46470 */
[-C--:B------:R-:W-:Y:S02]  /*0130*/  ISETP.GE.U32.OR P0, PT, R11, R5.reuse, P0 ;  /* 0x000000050b00720c */ /* 0x080fe40000706470 */
[C---:B------:R-:W-:Y:S02]  /*0140*/  ISETP.LT.OR P2, PT, R10.reuse, RZ, P2 ;  /* 0x000000ff0a00720c */ /* 0x040fe40001741670 */
[C---:B------:R-:W-:Y:S02]  /*0150*/  ISETP.LT.OR P0, PT, R10.reuse, RZ, P0 ;  /* 0x000000ff0a00720c */ /* 0x040fe40000701670 */
[CC--:B------:R-:W-:Y:S02]  /*0160*/  ISETP.GE.U32.OR P2, PT, R10.reuse, R5.reuse, P2 ;  /* 0x000000050a00720c */ /* 0x0c0fe40001746470 */
[----:B------:R-:W-:-:S11]  /*0170*/  ISETP.GE.U32.OR P0, PT, R10, R5, P0 ;  /* 0x000000050a00720c */ /* 0x000fd60000706470 */
[----:B------:R-:W0:Y:S01]  /*0180*/  @!P2 LDC.64 R2, c[0x0][0x380] ;  /* 0x0000e000ff02ab82 */ /* 0x000e220000000a00 */
[C-C-:B------:R-:W-:Y:S02]  /*0190*/  @!P2 IMAD R6, R5.reuse, UR4, R11.reuse ;  /* 0x000000040506ac24 */ /* 0x140fe4000f8e020b */
[----:B------:R-:W-:Y:S02]  /*01a0*/  @!P0 IMAD R0, R5, UR5, R11 ;  /* 0x0000000505008c24 */ /* 0x000fe4000f8e020b */
[-CC-:B------:R-:W-:Y:S02]  /*01b0*/  @!P2 IMAD R19, R6, R5.reuse, R10.reuse ;  /* 0x000000050613a224 */ /* 0x180fe400078e020a */
[----:B------:R-:W-:Y:S01]  /*01c0*/  @!P0 IMAD R13, R0, R5, R10 ;  /* 0x00000005000d8224 */ /* 0x000fe200078e020a */
[----:B------:R-:W1:Y:S01]  /*01d0*/  @!P0 LDC.64 R8, c[0x0][0x380] ;  /* 0x0000e000ff088b82 */ /* 0x000e620000000a00 */
[----:B0-----:R-:W-:-:S05]  /*01e0*/  @!P2 IMAD.WIDE.U32 R2, R19, 0x4, R2 ;  /* 0x000000041302a825 */ /* 0x001fca00078e0002 */
[----:B--2---:R0:W2:Y:S01]  /*01f0*/  @!P2 LDG.E R19, desc[UR10][R2.64] ;  /* 0x0000000a0213a981 */ /* 0x0040a2000c1e1900 */
[----:B-1----:R-:W-:-:S05]  /*0200*/  @!P0 IMAD.WIDE.U32 R8, R13, 0x4, R8 ;  /* 0x000000040d088825 */ /* 0x002fca00078e0008 */
[----:B------:R1:W3:Y:S01]  /*0210*/  @!P0 LDG.E R6, desc[UR10][R8.64] ;  /* 0x0000000a08068981 */ /* 0x0002e2000c1e1900 */
[----:B------:R-:W4:Y:S01]  /*0220*/  S2UR UR7, SR_CgaCtaId ;  /* 0x00000000000779c3 */ /* 0x000f220000008800 */
[----:B------:R-:W-:Y:S02]  /*0230*/  UMOV UR5, 0x400 ;  /* 0x0000040000057882 */ /* 0x000fe40000000000 */
[----:B------:R-:W-:Y:S01]  /*0240*/  UIADD3 UR6, UPT, UPT, UR5, 0x100, URZ ;  /* 0x0000010005067890 */ /* 0x000fe2000fffe0ff */
[C---:B------:R-:W-:Y:S02]  /*0250*/  IMAD R21, R5.reuse, UR4, R5 ;  /* 0x0000000405157c24 */ /* 0x040fe4000f8e0205 */
[----:B------:R-:W-:Y:S01]  /*0260*/  IMAD R23, R5, UR9, RZ ;  /* 0x0000000905177c24 */ /* 0x000fe2000f8e02ff */
[----:B------:R-:W-:Y:S01]  /*0270*/  UIADD3 UR9, UPT, UPT, UR4, 0x2, URZ ;  /* 0x0000000204097890 */ /* 0x000fe2000fffe0ff */
[----:B0-----:R-:W-:Y:S01]  /*0280*/  IMAD.IADD R2, R21, 0x1, R4 ;  /* 0x0000000115027824 */ /* 0x001fe200078e0204 */
[----:B----4-:R-:W-:-:S02]  /*0290*/  ULEA UR8, UR7, UR5, 0x18 ;  /* 0x0000000507087291 */ /* 0x010fc4000f8ec0ff */
[----:B------:R-:W-:-:S04]  /*02a0*/  ULEA UR6, UR7, UR6, 0x18 ;  /* 0x0000000607067291 */ /* 0x000fc8000f8ec0ff */
[C---:B------:R-:W-:Y:S02]  /*02b0*/  LEA R13, R4.reuse, UR8, 0x5 ;  /* 0x00000008040d7c11 */ /* 0x040fe4000f8e28ff */
[----:B------:R-:W-:Y:S02]  /*02c0*/  LEA R3, R4, UR6, 0x5 ;  /* 0x0000000604037c11 */ /* 0x000fe4000f8e28ff */
[C---:B-1----:R-:W-:Y:S02]  /*02d0*/  LEA R9, R14.reuse, R13, 0x2 ;  /* 0x0000000d0e097211 */ /* 0x042fe400078e10ff */
[----:B------:R-:W-:Y:S01]  /*02e0*/  LEA R8, R14, R3, 0x2 ;  /* 0x000000030e087211 */ /* 0x000fe200078e10ff */
[----:B------:R-:W-:Y:S02]  /*02f0*/  IMAD R13, R7, 0x10, R2 ;  /* 0x00000010070d7824 */ /* 0x000fe400078e0202 */
[--C-:B------:R-:W-:Y:S01]  /*0300*/  IMAD R12, R23, 0x10, R4.reuse ;  /* 0x00000010170c7824 */ /* 0x100fe200078e0204 */
[----:B------:R-:W0:Y:S01]  /*0310*/  LDC.64 R2, c[0x0][0x388] ;  /* 0x0000e200ff027b82 */ /* 0x000e220000000a00 */
[----:B------:R-:W-:Y:S01]  /*0320*/  IMAD R0, R5, UR9, R4 ;  /* 0x0000000905007c24 */ /* 0x000fe2000f8e0204 */
[----:B------:R-:W-:Y:S01]  /*0330*/  UIADD3 UR5, UPT, UPT, UR5, 0x200, URZ ;  /* 0x0000020005057890 */ /* 0x000fe2000fffe0ff */
[----:B------:R-:W-:Y:S01]  /*0340*/  IMAD R12, R7, 0x10, R12 ;  /* 0x00000010070c7824 */ /* 0x000fe200078e020c */
[----:B------:R-:W-:-:S02]  /*0350*/  UIADD3 UR4, UPT, UPT, UR4, 0x1, URZ ;  /* 0x0000000104047890 */ /* 0x000fc4000fffe0ff */
[----:B------:R-:W-:Y:S01]  /*0360*/  LEA R0, R7, R0, 0x4 ;  /* 0x0000000007007211 */ /* 0x000fe200078e20ff */
[----:B------:R-:W-:Y:S01]  /*0370*/  VIADD R16, R12, 0xffffffff ;  /* 0xffffffff0c107836 */ /* 0x000fe20000000000 */
[----:B------:R-:W-:Y:S01]  /*0380*/  ULEA UR5, UR7, UR5, 0x18 ;  /* 0x0000000507057291 */ /* 0x000fe2000f8ec0ff */
[----:B------:R-:W-:Y:S01]  /*0390*/  IADD3 R7, PT, PT, R14, -0x7, RZ ;  /* 0xfffffff90e077810 */ /* 0x000fe20007ffe0ff */
[-C--:B------:R-:W-:Y:S01]  /*03a0*/  IMAD R18, R5, R5.reuse, RZ ;  /* 0x0000000505127224 */ /* 0x080fe200078e02ff */
[----:B------:R-:W-:Y:S01]  /*03b0*/  IADD3 R12, PT, PT, R0, -0x1, RZ ;  /* 0xffffffff000c7810 */ /* 0x000fe20007ffe0ff */
[----:B------:R-:W-:Y:S01]  /*03c0*/  VIADD R13, R13, 0xffffffff ;  /* 0xffffffff0d0d7836 */ /* 0x000fe20000000000 */
[----:B------:R-:W-:Y:S01]  /*03d0*/  VIADDMNMX.U32 R0, R4, 0xfffffff9, R7, PT ;  /* 0xfffffff904007846 */ /* 0x000fe20003800007 */
[-CC-:B------:R-:W-:Y:S01]  /*03e0*/  IMAD R16, R16, R5.reuse, R14.reuse ;  /* 0x0000000510107224 */ /* 0x180fe200078e020e */
[----:B------:R-:W-:Y:S01]  /*03f0*/  LEA R7, R4, UR5, 0x5 ;  /* 0x0000000504077c11 */ /* 0x000fe2000f8e28ff */
[-CC-:B------:R-:W-:Y:S01]  /*0400*/  IMAD R12, R12, R5.reuse, R14.reuse ;  /* 0x000000050c0c7224 */ /* 0x180fe200078e020e */
[----:B------:R-:W1:Y:S01]  /*0410*/  LDCU UR6, c[0x0][0x390] ;  /* 0x00007200ff0677ac */ /* 0x000e620008000800 */
[----:B------:R-:W-:Y:S01]  /*0420*/  IMAD R4, R13, R5, R14 ;  /* 0x000000050d047224 */ /* 0x000fe200078e020e */
[----:B------:R-:W-:Y:S01]  /*0430*/  LEA R14, R14, R7, 0x2 ;  /* 0x000000070e0e7211 */ /* 0x000fe200078e10ff */
[C---:B------:R-:W-:Y:S01]  /*0440*/  IMAD R13, R15.reuse, 0x10, R16 ;  /* 0x000000100f0d7824 */ /* 0x040fe200078e0210 */
[C---:B------:R-:W-:Y:S01]  /*0450*/  LEA R12, R15.reuse, R12, 0x4 ;  /* 0x0000000c0f0c7211 */ /* 0x040fe200078e20ff */
[----:B------:R-:W-:Y:S01]  /*0460*/  IMAD R15, R15, 0x10, R4 ;  /* 0x000000100f0f7824 */ /* 0x000fe200078e0204 */
[----:B------:R-:W-:Y:S01]  /*0470*/  IADD3 R16, PT, PT, R5, -0x1, RZ ;  /* 0xffffffff05107810 */ /* 0x000fe20007ffe0ff */
[----:B------:R-:W-:Y:S01]  /*0480*/  IMAD.U32 R20, RZ, RZ, UR4 ;  /* 0x00000004ff147e24 */ /* 0x000fe2000f8e00ff */
[----:B------:R-:W-:Y:S01]  /*0490*/  UMOV UR4, 0x2 ;  /* 0x0000000200047882 */ /* 0x000fe20000000000 */
[----:B---3--:R3:W-:Y:S04]  /*04a0*/  @!P0 STS [R9], R6 ;  /* 0x0000000609008388 */ /* 0x0087e80000000800 */
[----:B012---:R3:W-:Y:S02]  /*04b0*/  @!P2 STS [R8], R19 ;  /* 0x000000130800a388 */ /* 0x0077e40000000800 */
.L_x_4:
[----:B---3--:R-:W-:-:S04]  /*04c0*/  VIMNMX.U32 R19, PT, PT, R11, R20, !PT ;  /* 0x000000140b137248 */ /* 0x008fc80007fe0000 */
[----:B------:R-:W-:-:S04]  /*04d0*/  ISETP.GE.U32.OR P1, PT, R19, UR6, !P1 ;  /* 0x0000000613007c0c */ /* 0x000fc8000cf26470 */
[----:B------:R-:W-:-:S04]  /*04e0*/  ISETP.LT.OR P1, PT, R10, RZ, P1 ;  /* 0x000000ff0a00720c */ /* 0x000fc80000f21670 */
[----:B------:R-:W-:-:S13]  /*04f0*/  ISETP.GE.U32.OR P2, PT, R10, UR6, P1 ;  /* 0x000000060a007c0c */ /* 0x000fda0008f46470 */
[----:B01----:R-:W0:Y:S01]  /*0500*/  @!P2 LDC.64 R4, c[0x0][0x380] ;  /* 0x0000e000ff04ab82 */ /* 0x003e220000000a00 */
[----:B------:R-:W-:-:S05]  /*0510*/  @!P2 IADD3 R7, PT, PT, R15, -0x1, RZ ;  /* 0xffffffff0f07a810 */ /* 0x000fca0007ffe0ff */
[----:B0-----:R-:W-:-:S05]  /*0520*/  @!P2 IMAD.WIDE.U32 R4, R7, 0x4, R4 ;  /* 0x000000040704a825 */ /* 0x001fca00078e0004 */
[----:B------:R0:W2:Y:S01]  /*0530*/  @!P2 LDG.E R21, desc[UR10][R4.64] ;  /* 0x0000000a0415a981 */ /* 0x0000a2000c1e1900 */
[C---:B------:R-:W-:Y:S01]  /*0540*/  VIADDMNMX.U32 R6, R20.reuse, 0x1, R11, !PT ;  /* 0x0000000114067846 */ /* 0x040fe2000780000b */
[----:B------:R-:W-:Y:S01]  /*0550*/  VIADD R7, R20, 0xffffffff ;  /* 0xffffffff14077836 */ /* 0x000fe20000000000 */
[----:B------:R-:W-:Y:S01]  /*0560*/  ISETP.NE.AND P1, PT, R17, RZ, PT ;  /* 0x000000ff1100720c */ /* 0x000fe20003f25270 */
[----:B------:R-:W-:Y:S01]  /*0570*/  BSSY.RECONVERGENT B0, `(.L_x_0) ;  /* 0x0000023000007945 */ /* 0x000fe20003800200 */
[-C--:B------:R-:W-:Y:S02]  /*0580*/  ISETP.GE.U32.AND P4, PT, R10, R16.reuse, PT ;  /* 0x000000100a00720c */ /* 0x080fe40003f86070 */
[----:B------:R-:W-:Y:S02]  /*0590*/  ISETP.GE.U32.OR P0, PT, R6, UR6, !P1 ;  /* 0x0000000606007c0c */ /* 0x000fe4000cf06470 */
[----:B------:R-:W-:Y:S02]  /*05a0*/  ISETP.GE.U32.AND P3, PT, R7, R16, PT ;  /* 0x000000100700720c */ /* 0x000fe40003f66070 */
[----:B------:R-:W-:-:S02]  /*05b0*/  ISETP.LT.OR P0, PT, R10, RZ, P0 ;  /* 0x000000ff0a00720c */ /* 0x000fc40000701670 */
[----:B------:R-:W-:Y:S02]  /*05c0*/  ISETP.NE.AND P3, PT, R20, 0x1, !P3 ;  /* 0x000000011400780c */ /* 0x000fe40005f65270 */
[C---:B------:R-:W-:Y:S02]  /*05d0*/  ISETP.GE.U32.OR P0, PT, R10.reuse, UR6, P0 ;  /* 0x000000060a007c0c */ /* 0x040fe40008706470 */
[----:B------:R-:W-:Y:S02]  /*05e0*/  ISETP.GT.U32.AND P3, PT, R17, 0x1, P3 ;  /* 0x000000011100780c */ /* 0x000fe40001f64070 */
[----:B------:R-:W-:Y:S02]  /*05f0*/  ISETP.GT.AND P4, PT, R10, RZ, !P4 ;  /* 0x000000ff0a00720c */ /* 0x000fe40006784270 */
[----:B------:R-:W-:-:S04]  /*0600*/  ISETP.LT.U32.AND P3, PT, R11, R16, P3 ;  /* 0x000000100b00720c */ /* 0x000fc80001f61070 */
[----:B------:R-:W-:-:S03]  /*0610*/  PLOP3.LUT P3, PT, P3, P4, PT, 0x80, 0x8 ;  /* 0x000000000008781c */ /* 0x000fc60001f69070 */
[----:B------:R-:W1:Y:S01]  /*0620*/  @!P0 LDC.64 R6, c[0x0][0x380] ;  /* 0x0000e000ff068b82 */ /* 0x000e620000000a00 */
[----:B------:R-:W-:Y:S02]  /*0630*/  ISETP.LT.U32.OR P3, PT, R0, -0x6, !P3 ;  /* 0xfffffffa0000780c */ /* 0x000fe40005f61470 */
[----:B0-----:R-:W-:-:S05]  /*0640*/  @!P0 IADD3 R5, PT, PT, R12, -0x1, RZ ;  /* 0xffffffff0c058810 */ /* 0x001fca0007ffe0ff */
[----:B-1----:R-:W-:Y:S01]  /*0650*/  @!P0 IMAD.WIDE.U32 R4, R5, 0x4, R6 ;  /* 0x0000000405048825 */ /* 0x002fe200078e0006 */
[----:B--2---:R0:W-:Y:S01]  /*0660*/  @!P2 STS [R14], R21 ;  /* 0x000000150e00a388 */ /* 0x0041e20000000800 */
[----:B------:R-:W-:Y:S06]  /*0670*/  BAR.SYNC.DEFER_BLOCKING 0x0 ;  /* 0x0000000000007b1d */ /* 0x000fec0000010000 */
[----:B------:R-:W-:Y:S05]  /*0680*/  @P3 BRA `(.L_x_1) ;  /* 0x0000000000443947 */ /* 0x000fea0003800000 */
[----:B------:R-:W1:Y:S01]  /*0690*/  LDS R22, [R8+-0x4] ;  /* 0xfffffc0008167984 */ /* 0x000e620000000800 */
[----:B------:R-:W-:-:S03]  /*06a0*/  VIADD R23, R13, 0xffffffff ;  /* 0xffffffff0d177836 */ /* 0x000fc60000000000 */
[----:B------:R-:W2:Y:S04]  /*06b0*/  LDS R7, [R8] ;  /* 0x0000000008077984 */ /* 0x000ea80000000800 */
[----:B------:R-:W3:Y:S04]  /*06c0*/  LDS R24, [R8+0x4] ;  /* 0x0000040008187984 */ /* 0x000ee80000000800 */
[----:B------:R-:W4:Y:S04]  /*06d0*/  LDS R26, [R8+-0x20] ;  /* 0xffffe000081a7984 */ /* 0x000f280000000800 */
[----:B------:R-:W5:Y:S04]  /*06e0*/  LDS R28, [R8+0x20] ;  /* 0x00002000081c7984 */ /* 0x000f680000000800 */
[----:B------:R-:W5:Y:S04]  /*06f0*/  LDS R6, [R9] ;  /* 0x0000000009067984 */ /* 0x000f680000000800 */
[----:B0-----:R-:W0:Y:S01]  /*0700*/  LDS R21, [R14] ;  /* 0x000000000e157984 */ /* 0x001e220000000800 */
[----:B-1----:R-:W-:-:S04]  /*0710*/  FMUL R22, R22, 0.51999998092651367188 ;  /* 0x3f051eb816167820 */ /* 0x002fc80000400000 */
[----:B--2---:R-:W-:-:S04]  /*0720*/  FFMA R7, R7, 0.019999999552965164185, R22 ;  /* 0x3ca3d70a07077823 */ /* 0x004fc80000000016 */
[----:B---3--:R-:W-:-:S04]  /*0730*/  FFMA R7, R24, 0.25, R7 ;  /* 0x3e80000018077823 */ /* 0x008fc80000000007 */
[----:B----4-:R-:W-:-:S04]  /*0740*/  FFMA R7, R26, 0.11999999731779098511, R7 ;  /* 0x3df5c28f1a077823 */ /* 0x010fc80000000007 */
[----:B-----5:R-:W-:-:S04]  /*0750*/  FFMA R7, R28, 0.88999998569488525391, R7 ;  /* 0x3f63d70a1c077823 */ /* 0x020fc80000000007 */
[----:B------:R-:W-:Y:S01]  /*0760*/  FFMA R22, R6, 0.37000000476837158203, R7 ;  /* 0x3ebd70a406167823 */ /* 0x000fe20000000007 */
[----:B------:R-:W-:-:S04]  /*0770*/  IMAD.WIDE.U32 R6, R23, 0x4, R2 ;  /* 0x0000000417067825 */ /* 0x000fc800078e0002 */
[----:B0-----:R-:W-:-:S05]  /*0780*/  FFMA R21, R21, 0.93000000715255737305, R22 ;  /* 0x3f6e147b15157823 */ /* 0x001fca0000000016 */
[----:B------:R1:W-:Y:S02]  /*0790*/  STG.E desc[UR10][R6.64], R21 ;  /* 0x0000001506007986 */ /* 0x0003e4000c10190a */
.L_x_1:
[----:B------:R-:W-:Y:S05]  /*07a0*/  BSYNC.RECONVERGENT B0 ;  /* 0x0000000000007941 */ /* 0x000fea0003800200 */
.L_x_0:
[----:B------:R-:W-:Y:S06]  /*07b0*/  BAR.SYNC.DEFER_BLOCKING 0x0 ;  /* 0x0000000000007b1d */ /* 0x000fec0000010000 */
[----:B------:R-:W2:Y:S01]  /*07c0*/  @!P0 LDG.E R5, desc[UR10][R4.64] ;  /* 0x0000000a04058981 */ /* 0x000ea2000c1e1900 */
[----:B------:R-:W-:Y:S01]  /*07d0*/  ISETP.GT.U32.AND P2, PT, R17, 0x1, PT ;  /* 0x000000011100780c */ /* 0x000fe20003f44070 */
[----:B------:R-:W-:Y:S02]  /*07e0*/  BSSY.RECONVERGENT B0, `(.L_x_2) ;  /* 0x000001c000007945 */ /* 0x000fe40003800200 */
[----:B-1----:R-:W1:Y:S01]  /*07f0*/  LDS R6, [R8] ;  /* 0x0000000008067984 */ /* 0x002e620000000800 */
[----:B------:R-:W-:-:S04]  /*0800*/  ISETP.LT.U32.AND P2, PT, R19, R16, P2 ;  /* 0x000000101300720c */ /* 0x000fc80001741070 */
[----:B------:R-:W-:-:S04]  /*0810*/  PLOP3.LUT P2, PT, P2, P4, PT, 0x80, 0x8 ;  /* 0x000000000008781c */ /* 0x000fc80001749070 */
[----:B------:R-:W-:Y:S01]  /*0820*/  ISETP.LT.U32.OR P2, PT, R0, -0x6, !P2 ;  /* 0xfffffffa0000780c */ /* 0x000fe20005741470 */
[----:B-1----:R-:W-:Y:S04]  /*0830*/  STS [R9], R6 ;  /* 0x0000000609007388 */ /* 0x002fe80000000800 */
[----:B------:R-:W1:Y:S04]  /*0840*/  LDS R7, [R14] ;  /* 0x000000000e077984 */ /* 0x000e680000000800 */
[----:B-1----:R1:W-:Y:S04]  /*0850*/  STS [R8], R7 ;  /* 0x0000000708007388 */ /* 0x0023e80000000800 */
[----:B--2---:R1:W-:Y:S01]  /*0860*/  @!P0 STS [R14], R5 ;  /* 0x000000050e008388 */ /* 0x0043e20000000800 */
[----:B------:R-:W-:Y:S06]  /*0870*/  BAR.SYNC.DEFER_BLOCKING 0x0 ;  /* 0x0000000000007b1d */ /* 0x000fec0000010000 */
[----:B------:R-:W-:Y:S05]  /*0880*/  @P2 BRA `(.L_x_3) ;  /* 0x0000000000442947 */ /* 0x000fea0003800000 */
[----:B-1----:R-:W1:Y:S04]  /*0890*/  LDS R5, [R8+-0x4] ;  /* 0xfffffc0008057984 */ /* 0x002e680000000800 */
[----:B------:R-:W2:Y:S04]  /*08a0*/  LDS R4, [R8] ;  /* 0x0000000008047984 */ /* 0x000ea80000000800 */
[----:B------:R-:W3:Y:S04]  /*08b0*/  LDS R7, [R8+0x4] ;  /* 0x0000040008077984 */ /* 0x000ee80000000800 */
[----:B------:R-:W4:Y:S04]  /*08c0*/  LDS R19, [R8+-0x20] ;  /* 0xffffe00008137984 */ /* 0x000f280000000800 */
[----:B0-----:R-:W0:Y:S04]  /*08d0*/  LDS R21, [R8+0x20] ;  /* 0x0000200008157984 */ /* 0x001e280000000800 */
[----:B------:R-:W5:Y:S04]  /*08e0*/  LDS R23, [R9] ;  /* 0x0000000009177984 */ /* 0x000f680000000800 */
[----:B------:R-:W5:Y:S01]  /*08f0*/  LDS R6, [R14] ;  /* 0x000000000e067984 */ /* 0x000f620000000800 */
[----:B-1----:R-:W-:-:S04]  /*0900*/  FMUL R5, R5, 0.51999998092651367188 ;  /* 0x3f051eb805057820 */ /* 0x002fc80000400000 */
[----:B--2---:R-:W-:Y:S01]  /*0910*/  FFMA R4, R4, 0.019999999552965164185, R5 ;  /* 0x3ca3d70a04047823 */ /* 0x004fe20000000005 */
[----:B------:R-:W-:-:S03]  /*0920*/  IADD3 R5, PT, PT, R15, -0x1, RZ ;  /* 0xffffffff0f057810 */ /* 0x000fc60007ffe0ff */
[----:B---3--:R-:W-:-:S04]  /*0930*/  FFMA R4, R7, 0.25, R4 ;  /* 0x3e80000007047823 */ /* 0x008fc80000000004 */
[----:B----4-:R-:W-:-:S04]  /*0940*/  FFMA R4, R19, 0.11999999731779098511, R4 ;  /* 0x3df5c28f13047823 */ /* 0x010fc80000000004 */
[----:B0-----:R-:W-:-:S04]  /*0950*/  FFMA R4, R21, 0.88999998569488525391, R4 ;  /* 0x3f63d70a15047823 */ /* 0x001fc80000000004 */
[----:B-----5:R-:W-:Y:S01]  /*0960*/  FFMA R23, R23, 0.37000000476837158203, R4 ;  /* 0x3ebd70a417177823 */ /* 0x020fe20000000004 */
[----:B------:R-:W-:-:S04]  /*0970*/  IMAD.WIDE.U32 R4, R5, 0x4, R2 ;  /* 0x0000000405047825 */ /* 0x000fc800078e0002 */
[----:B------:R-:W-:-:S05]  /*0980*/  FFMA R23, R6, 0.93000000715255737305, R23 ;  /* 0x3f6e147b06177823 */ /* 0x000fca0000000017 */
[----:B------:R2:W-:Y:S02]  /*0990*/  STG.E desc[UR10][R4.64], R23 ;  /* 0x0000001704007986 */ /* 0x0005e4000c10190a */
.L_x_3:
[----:B------:R-:W-:Y:S05]  /*09a0*/  BSYNC.RECONVERGENT B0 ;  /* 0x0000000000007941 */ /* 0x000fea0003800200 */
.L_x_2:
[----:B------:R-:W-:Y:S01]  /*09b0*/  BAR.SYNC.DEFER_BLOCKING 0x0 ;  /* 0x0000000000007b1d */ /* 0x000fe20000010000 */
[----:B------:R-:W-:Y:S01]  /*09c0*/  UIADD3 UR4, UPT, UPT, UR4, 0x2, URZ ;  /* 0x0000000204047890 */ /* 0x000fe2000fffe0ff */
[----:B------:R-:W-:Y:S01]  /*09d0*/  VIADD R20, R20, 0x2 ;  /* 0x0000000214147836 */ /* 0x000fe20000000000 */
[C---:B------:R-:W-:Y:S01]  /*09e0*/  LEA R12, R18.reuse, R12, 0x1 ;  /* 0x0000000c120c7211 */ /* 0x040fe200078e08ff */
[C---:B------:R-:W-:Y:S01]  /*09f0*/  IMAD R15, R18.reuse, 0x2, R15 ;  /* 0x00000002120f7824 */ /* 0x040fe200078e020f */
[----:B------:R-:W-:Y:S01]  /*0a00*/  UISETP.NE.AND UP0, UPT, UR4, 0x12, UPT ;  /* 0x000000120400788c */ /* 0x000fe2000bf05270 */
[----:B------:R-:W-:Y:S01]  /*0a10*/  LEA R13, R18, R13, 0x1 ;  /* 0x0000000d120d7211 */ /* 0x000fe200078e08ff */
[----:B--2---:R-:W2:Y:S04]  /*0a20*/  LDS R4, [R8] ;  /* 0x0000000008047984 */ /* 0x004ea80000000800 */
[----:B--2---:R-:W-:Y:S04]  /*0a30*/  STS [R9], R4 ;  /* 0x0000000409007388 */ /* 0x004fe80000000800 */
[----:B-1----:R-:W1:Y:S04]  /*0a40*/  LDS R5, [R14] ;  /* 0x000000000e057984 */ /* 0x002e680000000800 */
[----:B-1----:R1:W-:Y:S01]  /*0a50*/  STS [R8], R5 ;  /* 0x0000000508007388 */ /* 0x0023e20000000800 */
[----:B------:R-:W-:Y:S05]  /*0a60*/  BRA.U UP0, `(.L_x_4) ;  /* 0xfffffff900947547 */ /* 0x000fea000b83ffff */
[----:B------:R-:W-:Y:S05]  /*0a70*/  EXIT ;  /* 0x000000000000794d */ /* 0x000fea0003800000 */
.L_x_5:
[----:B------:R-:W-:-:S00]  /*0a80*/  BRA `(.L_x_5) ;  /* 0xfffffffc00fc7947 */ /* 0x000fc0000383ffff */
[----:B------:R-:W-:-:S00]  /*0a90*/  NOP ;  /* 0x0000000000007918 */ /* 0x000fc00000000000 */
        /* <DEDUP_REMOVED lines=14> */
.L_x_6:


//--------------------- .nv.shared._Z14stencil_kernelPfS_j --------------------------
	.section	.nv.shared._Z14stencil_kernelPfS_j,"aw",@nobits
	.sectionflags	@""
	.align	4
.nv.shared._Z14stencil_kernelPfS_j:
	.zero		1792


//--------------------- .nv.shared.reserved.0     --------------------------
	.section	.nv.shared.reserved.0,"aw",@nobits
	.weak		__nv_reservedSMEM_offset_0_alias
	.size		__nv_reservedSMEM_offset_0_alias, 0, 64
	.other		__nv_reservedSMEM_offset_0_alias,@"STO_CUDA_RESERVED_SHARED STV_DEFAULT"
__nv_reservedSMEM_offset_0_alias:
	.zero		0
	.zero		64


//--------------------- .nv.constant0._Z14stencil_kernelPfS_j --------------------------
	.section	.nv.constant0._Z14stencil_kernelPfS_j,"a",@progbits
	.sectionflags	@""
	.align	4
.nv.constant0._Z14stencil_kernelPfS_j:
	.zero		916


//--------------------- SYMBOLS --------------------------

	.type		.nv.reservedSmem.offset0,@object
	.size		.nv.reservedSmem.offset0,0x4
	.type		.nv.reservedSmem.cap,@object
	.size		.nv.reservedSmem.cap,0x4
